	.headerflags	@"EF_CUDA_TEXMODE_UNIFIED EF_CUDA_64BIT_ADDRESS EF_CUDA_ACCELERATORS EF_CUDA_SM90 EF_CUDA_VIRTUAL_SM(EF_CUDA_SM90)"
	.elftype	@"ET_EXEC"


//--------------------- .nv.info                  --------------------------
	.section	.nv.info,"",@"SHT_CUDA_INFO"
	.align	4


	//----- nvinfo : EIATTR_REGCOUNT
	.align		4
        /*0000*/ 	.byte	0x04, 0x2f
        /*0002*/ 	.short	(.L_3 - .L_2)
	.align		4
.L_2:
        /*0004*/ 	.word	index@(triton_poi_fused__native_batch_norm_legit_no_training_cat_relu_19)
        /*0008*/ 	.word	0x00000020


	//----- nvinfo : EIATTR_MIN_STACK_SIZE
	.align		4
.L_3:
        /*000c*/ 	.byte	0x04, 0x12
        /*000e*/ 	.short	(.L_5 - .L_4)
	.align		4
.L_4:
        /*0010*/ 	.word	index@(triton_poi_fused__native_batch_norm_legit_no_training_cat_relu_19)
        /*0014*/ 	.word	0x00000000


	//----- nvinfo : EIATTR_FRAME_SIZE
	.align		4
.L_5:
        /*0018*/ 	.byte	0x04, 0x11
        /*001a*/ 	.short	(.L_7 - .L_6)
	.align		4
.L_6:
        /*001c*/ 	.word	index@(triton_poi_fused__native_batch_norm_legit_no_training_cat_relu_19)
        /*0020*/ 	.word	0x00000000


	//----- nvinfo : EIATTR_MIN_STACK_SIZE
	.align		4
.L_7:
        /*0024*/ 	.byte	0x04, 0x12
        /*0026*/ 	.short	(.L_9 - .L_8)
	.align		4
.L_8:
        /*0028*/ 	.word	index@(triton_poi_fused__native_batch_norm_legit_no_training_cat_relu_19)
        /*002c*/ 	.word	0x00000000
.L_9:


//--------------------- .nv.info.triton_poi_fused__native_batch_norm_legit_no_training_cat_relu_19 --------------------------
	.section	.nv.info.triton_poi_fused__native_batch_norm_legit_no_training_cat_relu_19,"",@"SHT_CUDA_INFO"
	.sectionflags	@""
	.align	4


	//----- nvinfo : EIATTR_CUDA_API_VERSION
	.align		4
        /*0000*/ 	.byte	0x04, 0x37
        /*0002*/ 	.short	(.L_11 - .L_10)
.L_10:
        /*0004*/ 	.word	0x0000007c


	//----- nvinfo : EIATTR_KPARAM_INFO
	.align		4
.L_11:
        /*0008*/ 	.byte	0x04, 0x17
        /*000a*/ 	.short	(.L_13 - .L_12)
.L_12:
        /*000c*/ 	.word	0x00000000
        /*0010*/ 	.short	0x0008
        /*0012*/ 	.short	0x0040
        /*0014*/ 	.byte	0x00, 0xf0, 0x11, 0x00


	//----- nvinfo : EIATTR_KPARAM_INFO
	.align		4
.L_13:
        /*0018*/ 	.byte	0x04, 0x17
        /*001a*/ 	.short	(.L_15 - .L_14)
.L_14:
        /*001c*/ 	.word	0x00000000
        /*0020*/ 	.short	0x0007
        /*0022*/ 	.short	0x0038
        /*0024*/ 	.byte	0x00, 0xf4, 0x21, 0x00


	//----- nvinfo : EIATTR_KPARAM_INFO
	.align		4
.L_15:
        /*0028*/ 	.byte	0x04, 0x17
        /*002a*/ 	.short	(.L_17 - .L_16)
.L_16:
        /*002c*/ 	.word	0x00000000
        /*0030*/ 	.short	0x0006
        /*0032*/ 	.short	0x0030
        /*0034*/ 	.byte	0x00, 0xf4, 0x21, 0x00


	//----- nvinfo : EIATTR_KPARAM_INFO
	.align		4
.L_17:
        /*0038*/ 	.byte	0x04, 0x17
        /*003a*/ 	.short	(.L_19 - .L_18)
.L_18:
        /*003c*/ 	.word	0x00000000
        /*0040*/ 	.short	0x0005
        /*0042*/ 	.short	0x0028
        /*0044*/ 	.byte	0x00, 0xf4, 0x21, 0x00


	//----- nvinfo : EIATTR_KPARAM_INFO
	.align		4
.L_19:
        /*0048*/ 	.byte	0x04, 0x17
        /*004a*/ 	.short	(.L_21 - .L_20)
.L_20:
        /*004c*/ 	.word	0x00000000
        /*0050*/ 	.short	0x0004
        /*0052*/ 	.short	0x0020
        /*0054*/ 	.byte	0x00, 0xf4, 0x21, 0x00


	//----- nvinfo : EIATTR_KPARAM_INFO
	.align		4
.L_21:
        /*0058*/ 	.byte	0x04, 0x17
        /*005a*/ 	.short	(.L_23 - .L_22)
.L_22:
        /*005c*/ 	.word	0x00000000
        /*0060*/ 	.short	0x0003
        /*0062*/ 	.short	0x0018
        /*0064*/ 	.byte	0x00, 0xf4, 0x21, 0x00


	//----- nvinfo : EIATTR_KPARAM_INFO
	.align		4
.L_23:
        /*0068*/ 	.byte	0x04, 0x17
        /*006a*/ 	.short	(.L_25 - .L_24)
.L_24:
        /*006c*/ 	.word	0x00000000
        /*0070*/ 	.short	0x0002
        /*0072*/ 	.short	0x0010
        /*0074*/ 	.byte	0x00, 0xf4, 0x21, 0x00


	//----- nvinfo : EIATTR_KPARAM_INFO
	.align		4
.L_25:
        /*0078*/ 	.byte	0x04, 0x17
        /*007a*/ 	.short	(.L_27 - .L_26)
.L_26:
        /*007c*/ 	.word	0x00000000
        /*0080*/ 	.short	0x0001
        /*0082*/ 	.short	0x0008
        /*0084*/ 	.byte	0x00, 0xf4, 0x21, 0x00


	//----- nvinfo : EIATTR_KPARAM_INFO
	.align		4
.L_27:
        /*0088*/ 	.byte	0x04, 0x17
        /*008a*/ 	.short	(.L_29 - .L_28)
.L_28:
        /*008c*/ 	.word	0x00000000
        /*0090*/ 	.short	0x0000
        /*0092*/ 	.short	0x0000
        /*0094*/ 	.byte	0x00, 0xf4, 0x21, 0x00


	//----- nvinfo : EIATTR_SPARSE_MMA_MASK
	.align		4
.L_29:
        /*0098*/ 	.byte	0x03, 0x50
        /*009a*/ 	.short	0x0000


	//----- nvinfo : EIATTR_MAXREG_COUNT
	.align		4
        /*009c*/ 	.byte	0x03, 0x1b
        /*009e*/ 	.short	0x00ff


	//----- nvinfo : EIATTR_EXIT_INSTR_OFFSETS
	.align		4
        /*00a0*/ 	.byte	0x04, 0x1c
        /*00a2*/ 	.short	(.L_31 - .L_30)


	//   ....[0]....
.L_30:
        /*00a4*/ 	.word	0x00000b40


	//----- nvinfo : EIATTR_REQNTID
	.align		4
.L_31:
        /*00a8*/ 	.byte	0x04, 0x10
        /*00aa*/ 	.short	(.L_33 - .L_32)
.L_32:
        /*00ac*/ 	.word	0x00000080
        /*00b0*/ 	.word	0x00000001
        /*00b4*/ 	.word	0x00000001


	//----- nvinfo : EIATTR_CBANK_PARAM_SIZE
	.align		4
.L_33:
        /*00b8*/ 	.byte	0x03, 0x19
        /*00ba*/ 	.short	0x0044


	//----- nvinfo : EIATTR_PARAM_CBANK
	.align		4
        /*00bc*/ 	.byte	0x04, 0x0a
        /*00be*/ 	.short	(.L_35 - .L_34)
	.align		4
.L_34:
        /*00c0*/ 	.word	index@(.nv.constant0.triton_poi_fused__native_batch_norm_legit_no_training_cat_relu_19)
        /*00c4*/ 	.short	0x0210
        /*00c6*/ 	.short	0x0044


	//----- nvinfo : EIATTR_SW_WAR
	.align		4
.L_35:
        /*00c8*/ 	.byte	0x04, 0x36
        /*00ca*/ 	.short	(.L_37 - .L_36)
.L_36:
        /*00cc*/ 	.word	0x00000008
.L_37:


//--------------------- .nv.callgraph             --------------------------
	.section	.nv.callgraph,"",@"SHT_CUDA_CALLGRAPH"
	.align	4
	.sectionentsize	8
	.align		4
        /*0000*/ 	.word	0x00000000
	.align		4
        /*0004*/ 	.word	0xffffffff
	.align		4
        /*0008*/ 	.word	0x00000000
	.align		4
        /*000c*/ 	.word	0xfffffffe
	.align		4
        /*0010*/ 	.word	0x00000000
	.align		4
        /*0014*/ 	.word	0xfffffffd
	.align		4
        /*0018*/ 	.word	0x00000000
	.align		4
        /*001c*/ 	.word	0xfffffffc


//--------------------- .nv.constant4             --------------------------
	.section	.nv.constant4,"a",@progbits
	.align	8
	.align		8
.nv.constant4:
        /*0000*/ 	.dword	_$_str
	.align		8
        /*0008*/ 	.dword	_$_str_$_2


//--------------------- .text.triton_poi_fused__native_batch_norm_legit_no_training_cat_relu_19 --------------------------
	.section	.text.triton_poi_fused__native_batch_norm_legit_no_training_cat_relu_19,"ax",@progbits
	.align	128
        .global         triton_poi_fused__native_batch_norm_legit_no_training_cat_relu_19
        .type           triton_poi_fused__native_batch_norm_legit_no_training_cat_relu_19,@function
        .size           triton_poi_fused__native_batch_norm_legit_no_training_cat_relu_19,(.L_x_1 - triton_poi_fused__native_batch_norm_legit_no_training_cat_relu_19)
        .other          triton_poi_fused__native_batch_norm_legit_no_training_cat_relu_19,@"STO_CUDA_ENTRY STV_DEFAULT"
triton_poi_fused__native_batch_norm_legit_no_training_cat_relu_19:
.text.triton_poi_fused__native_batch_norm_legit_no_training_cat_relu_19:
[----:B------:R-:W-:Y:S01]  /*0000*/  LDC R1, c[0x0][0x28] ;  /* 0x00000a00ff017b82 */ /* 0x000fe20000000800 */
[----:B------:R-:W1:Y:S07]  /*0010*/  S2R R0, SR_TID.X ;  /* 0x0000000000007919 */ /* 0x000e6e0000002100 */
[----:B------:R-:W2:Y:S01]  /*0020*/  LDC.64 R2, c[0x0][0x228] ;  /* 0x00008a00ff027b82 */ /* 0x000ea20000000a00 */
[----:B------:R-:W-:Y:S01]  /*0030*/  ULDC.64 UR4, c[0x0][0x208] ;  /* 0x0000820000047ab9 */ /* 0x000fe20000000a00 */
[----:B------:R-:W3:Y:S01]  /*0040*/  S2R R21, SR_CTAID.X ;  /* 0x0000000000157919 */ /* 0x000ee20000002500 */
[----:B------:R-:W-:Y:S01]  /*0050*/  IMAD.MOV.U32 R12, RZ, RZ, 0x3e800000 ;  /* 0x3e800000ff0c7424 */ /* 0x000fe200078e00ff */
[----:B------:R-:W-:-:S04]  /*0060*/  ULDC.64 UR6, c[0x0][0x218] ;  /* 0x0000860000067ab9 */ /* 0x000fc80000000a00 */
[----:B------:R-:W4:Y:S08]  /*0070*/  LDC.64 R28, c[0x0][0x238] ;  /* 0x00008e00ff1c7b82 */ /* 0x000f300000000a00 */
[----:B------:R-:W5:Y:S01]  /*0080*/  LDC.64 R16, c[0x0][0x210] ;  /* 0x00008400ff107b82 */ /* 0x000f620000000a00 */
[----:B-1----:R-:W-:Y:S01]  /*0090*/  IMAD.SHL.U32 R0, R0, 0x4, RZ ;  /* 0x0000000400007824 */ /* 0x002fe200078e00ff */
[----:B---3--:R-:W-:-:S04]  /*00a0*/  SHF.R.S32.HI R5, RZ, 0x15, R21 ;  /* 0x00000015ff057819 */ /* 0x008fc80000011415 */
[----:B------:R-:W-:Y:S02]  /*00b0*/  LOP3.LUT R0, R0, 0x1fc, RZ, 0xc0, !PT ;  /* 0x000001fc00007812 */ /* 0x000fe400078ec0ff */
[----:B------:R-:W-:-:S03]  /*00c0*/  SGXT R5, R5, 0x1 ;  /* 0x000000010505781a */ /* 0x000fc60000000200 */
[----:B------:R-:W-:-:S04]  /*00d0*/  IMAD R21, R21, 0x400, R0 ;  /* 0x0000040015157824 */ /* 0x000fc800078e0200 */
[----:B------:R-:W-:Y:S01]  /*00e0*/  VIADD R0, R21, 0x200 ;  /* 0x0000020015007836 */ /* 0x000fe20000000000 */
[----:B------:R-:W-:-:S04]  /*00f0*/  LEA.HI R4, R5, R21, RZ, 0x9 ;  /* 0x0000001505047211 */ /* 0x000fc800078f48ff */
[----:B------:R-:W-:Y:S02]  /*0100*/  SHF.R.S32.HI R27, RZ, 0x9, R4 ;  /* 0x00000009ff1b7819 */ /* 0x000fe40000011404 */
[----:B------:R-:W-:-:S03]  /*0110*/  LEA.HI R5, R5, R0, RZ, 0x9 ;  /* 0x0000000005057211 */ /* 0x000fc600078f48ff */
[----:B------:R-:W-:Y:S01]  /*0120*/  IMAD.HI R7, R27, 0x4ec4ec4f, RZ ;  /* 0x4ec4ec4f1b077827 */ /* 0x000fe200078e02ff */
[----:B------:R-:W-:-:S04]  /*0130*/  SHF.R.S32.HI R5, RZ, 0x9, R5 ;  /* 0x00000009ff057819 */ /* 0x000fc80000011405 */
[----:B------:R-:W-:Y:S01]  /*0140*/  SHF.R.U32.HI R8, RZ, 0x1f, R7 ;  /* 0x0000001fff087819 */ /* 0x000fe20000011607 */
[----:B------:R-:W-:-:S03]  /*0150*/  IMAD.HI R6, R5, 0x4ec4ec4f, RZ ;  /* 0x4ec4ec4f05067827 */ /* 0x000fc600078e02ff */
[----:B------:R-:W-:Y:S02]  /*0160*/  LEA.HI.SX32 R8, R7, R8, 0x1b ;  /* 0x0000000807087211 */ /* 0x000fe400078fdaff */
[----:B------:R-:W-:-:S03]  /*0170*/  SHF.R.U32.HI R7, RZ, 0x1f, R6 ;  /* 0x0000001fff077819 */ /* 0x000fc60000011606 */
[----:B------:R-:W-:Y:S01]  /*0180*/  IMAD R27, R8, -0x68, R27 ;  /* 0xffffff98081b7824 */ /* 0x000fe200078e021b */
[----:B------:R-:W-:-:S03]  /*0190*/  LEA.HI.SX32 R8, R6, R7, 0x1b ;  /* 0x0000000706087211 */ /* 0x000fc600078fdaff */
[----:B--2---:R-:W-:-:S04]  /*01a0*/  IMAD.WIDE R6, R27, 0x4, R2 ;  /* 0x000000041b067825 */ /* 0x004fc800078e0202 */
[----:B------:R-:W-:Y:S02]  /*01b0*/  IMAD R25, R8, -0x68, R5 ;  /* 0xffffff9808197824 */ /* 0x000fe400078e0205 */
[----:B------:R1:W2:Y:S02]  /*01c0*/  LDG.E.EL R6, desc[UR4][R6.64] ;  /* 0x0000000406067981 */ /* 0x0002a4000c2e1900 */
[----:B------:R-:W-:-:S06]  /*01d0*/  IMAD.WIDE R2, R25, 0x4, R2 ;  /* 0x0000000419027825 */ /* 0x000fcc00078e0202 */
[----:B------:R-:W3:Y:S01]  /*01e0*/  LDG.E.EL R2, desc[UR4][R2.64] ;  /* 0x0000000402027981 */ /* 0x000ee2000c2e1900 */
[----:B------:R-:W-:Y:S01]  /*01f0*/  IMAD.HI R14, R21, 0x4ec4ec4f, RZ ;  /* 0x4ec4ec4f150e7827 */ /* 0x000fe200078e02ff */
[----:B------:R-:W-:-:S03]  /*0200*/  LOP3.LUT R4, R4, 0xfffffe00, RZ, 0xc0, !PT ;  /* 0xfffffe0004047812 */ /* 0x000fc600078ec0ff */
[----:B------:R-:W-:Y:S01]  /*0210*/  IMAD.HI R8, R0, 0x4ec4ec4f, RZ ;  /* 0x4ec4ec4f00087827 */ /* 0x000fe200078e02ff */
[----:B------:R-:W-:-:S03]  /*0220*/  SHF.R.U32.HI R9, RZ, 0x1f, R14 ;  /* 0x0000001fff097819 */ /* 0x000fc6000001160e */
[----:B------:R-:W-:Y:S01]  /*0230*/  IMAD.IADD R19, R21, 0x1, -R4 ;  /* 0x0000000115137824 */ /* 0x000fe200078e0a04 */
[----:B------:R-:W-:Y:S02]  /*0240*/  LEA.HI.SX32 R14, R14, R9, 0x12 ;  /* 0x000000090e0e7211 */ /* 0x000fe400078f92ff */
[----:B-1----:R-:W-:Y:S02]  /*0250*/  SHF.R.U32.HI R7, RZ, 0x1f, R8 ;  /* 0x0000001fff077819 */ /* 0x002fe40000011608 */
[----:B------:R-:W-:Y:S01]  /*0260*/  SHF.R.S32.HI R18, RZ, 0x1f, R19 ;  /* 0x0000001fff127819 */ /* 0x000fe20000011413 */
[----:B------:R-:W-:Y:S01]  /*0270*/  IMAD.SHL.U32 R4, R14, 0x2000, RZ ;  /* 0x000020000e047824 */ /* 0x000fe200078e00ff */
[----:B------:R-:W-:-:S04]  /*0280*/  LEA.HI.SX32 R11, R8, R7, 0x12 ;  /* 0x00000007080b7211 */ /* 0x000fc800078f92ff */
[----:B------:R-:W-:Y:S01]  /*0290*/  SHF.R.S32.HI R8, RZ, 0x1f, R4 ;  /* 0x0000001fff087819 */ /* 0x000fe20000011404 */
[----:B------:R-:W-:-:S04]  /*02a0*/  IMAD R0, R11, -0xd000, R0 ;  /* 0xffff30000b007824 */ /* 0x000fc800078e0200 */
[C---:B------:R-:W-:Y:S02]  /*02b0*/  IMAD R15, R11.reuse, 0xb000, R0 ;  /* 0x0000b0000b0f7824 */ /* 0x040fe400078e0200 */
[----:B------:R-:W-:Y:S02]  /*02c0*/  IMAD.SHL.U32 R11, R11, 0x2000, RZ ;  /* 0x000020000b0b7824 */ /* 0x000fe400078e00ff */
[----:B------:R-:W-:-:S03]  /*02d0*/  IMAD.SHL.U32 R0, R25, 0x200, RZ ;  /* 0x0000020019007824 */ /* 0x000fc600078e00ff */
[----:B------:R-:W-:Y:S01]  /*02e0*/  SHF.R.S32.HI R13, RZ, 0x1f, R11 ;  /* 0x0000001fff0d7819 */ /* 0x000fe2000001140b */
[----:B------:R-:W-:-:S04]  /*02f0*/  IMAD R22, R14, -0xd000, R21 ;  /* 0xffff30000e167824 */ /* 0x000fc800078e0215 */
[----:B------:R-:W-:Y:S02]  /*0300*/  IMAD R14, R14, 0xb000, R22 ;  /* 0x0000b0000e0e7824 */ /* 0x000fe400078e0216 */
[----:B--2---:R-:W-:Y:S01]  /*0310*/  FADD R10, R6, 9.9999997473787516356e-06 ;  /* 0x3727c5ac060a7421 */ /* 0x004fe20000000000 */
[----:B------:R-:W-:-:S05]  /*0320*/  IMAD.SHL.U32 R6, R27, 0x200, RZ ;  /* 0x000002001b067824 */ /* 0x000fca00078e00ff */
[----:B------:R-:W1:Y:S01]  /*0330*/  MUFU.SQRT R10, R10 ;  /* 0x0000000a000a7308 */ /* 0x000e620000002000 */
[-C--:B------:R-:W-:Y:S01]  /*0340*/  IADD3 R4, P4, P5, R6, R19.reuse, R4 ;  /* 0x0000001306047210 */ /* 0x080fe20007d9e004 */
[----:B---3--:R-:W-:Y:S01]  /*0350*/  FADD R5, R2, 9.9999997473787516356e-06 ;  /* 0x3727c5ac02057421 */ /* 0x008fe20000000000 */
[----:B------:R-:W-:Y:S01]  /*0360*/  SHF.R.S32.HI R7, RZ, 0x1f, R6 ;  /* 0x0000001fff077819 */ /* 0x000fe20000011406 */
[----:B------:R-:W2:Y:S03]  /*0370*/  LDC.64 R2, c[0x0][0x220] ;  /* 0x00008800ff027b82 */ /* 0x000ea60000000a00 */
[----:B------:R-:W-:Y:S01]  /*0380*/  IADD3.X R7, R7, R18, R8, P4, P5 ;  /* 0x0000001207077210 */ /* 0x000fe200027ea408 */
[----:B------:R-:W3:Y:S01]  /*0390*/  MUFU.SQRT R5, R5 ;  /* 0x0000000500057308 */ /* 0x000ee20000002000 */
[----:B------:R-:W-:Y:S02]  /*03a0*/  IADD3 R19, P4, P5, R0, R19, R11 ;  /* 0x0000001300137210 */ /* 0x000fe40007d9e00b */
[----:B------:R-:W-:Y:S01]  /*03b0*/  SHF.R.S32.HI R11, RZ, 0x1f, R0 ;  /* 0x0000001fff0b7819 */ /* 0x000fe20000011400 */
[----:B------:R-:W4:Y:S01]  /*03c0*/  LDC.64 R8, c[0x0][0x230] ;  /* 0x00008c00ff087b82 */ /* 0x000f220000000a00 */
[----:B-1----:R-:W-:-:S02]  /*03d0*/  FSETP.GT.AND P2, PT, R10, 8.50705917302346158658e+37, PT ;  /* 0x7e8000000a00780b */ /* 0x002fc40003f44000 */
[----:B------:R-:W-:Y:S02]  /*03e0*/  FSETP.GEU.AND P0, PT, R10, 1.175494350822287508e-38, PT ;  /* 0x008000000a00780b */ /* 0x000fe40003f0e000 */
[----:B------:R-:W-:Y:S02]  /*03f0*/  FSEL R6, R12, 1, P2 ;  /* 0x3f8000000c067808 */ /* 0x000fe40001000000 */
[----:B------:R-:W-:Y:S02]  /*0400*/  IADD3.X R18, R11, R18, R13, P4, P5 ;  /* 0x000000120b127210 */ /* 0x000fe400027ea40d */
[C---:B---3--:R-:W-:Y:S02]  /*0410*/  FSETP.GT.AND P3, PT, R5.reuse, 8.50705917302346158658e+37, PT ;  /* 0x7e8000000500780b */ /* 0x048fe40003f64000 */
[----:B------:R-:W-:-:S03]  /*0420*/  FSETP.GEU.AND P1, PT, R5, 1.175494350822287508e-38, PT ;  /* 0x008000000500780b */ /* 0x000fc60003f2e000 */
[----:B------:R-:W-:Y:S02]  /*0430*/  @P2 FMUL R10, R10, 0.25 ;  /* 0x3e8000000a0a2820 */ /* 0x000fe40000400000 */
[----:B------:R-:W-:Y:S02]  /*0440*/  @!P0 FMUL R6, R6, 16777216 ;  /* 0x4b80000006068820 */ /* 0x000fe40000400000 */
[----:B------:R-:W-:-:S04]  /*0450*/  @!P0 FMUL R10, R10, 16777216 ;  /* 0x4b8000000a0a8820 */ /* 0x000fc80000400000 */
[----:B------:R-:W-:Y:S01]  /*0460*/  @P3 FMUL R5, R5, 0.25 ;  /* 0x3e80000005053820 */ /* 0x000fe20000400000 */
[----:B------:R1:W3:Y:S03]  /*0470*/  MUFU.RCP R23, R10 ;  /* 0x0000000a00177308 */ /* 0x0002e60000001000 */
[----:B------:R-:W-:-:S06]  /*0480*/  @!P1 FMUL R5, R5, 16777216 ;  /* 0x4b80000005059820 */ /* 0x000fcc0000400000 */
[----:B------:R-:W4:Y:S01]  /*0490*/  MUFU.RCP R5, R5 ;  /* 0x0000000500057308 */ /* 0x000f220000001000 */
[----:B-1----:R-:W-:Y:S02]  /*04a0*/  FSEL R10, R12, 1, P3 ;  /* 0x3f8000000c0a7808 */ /* 0x002fe40001800000 */
[----:B------:R-:W-:-:S03]  /*04b0*/  LEA R12, P2, R4, UR6, 0x2 ;  /* 0x00000006040c7c11 */ /* 0x000fc6000f8410ff */
[----:B------:R-:W-:Y:S01]  /*04c0*/  @!P1 FMUL R10, R10, 16777216 ;  /* 0x4b8000000a0a9820 */ /* 0x000fe20000400000 */
[----:B------:R-:W-:Y:S01]  /*04d0*/  LEA.HI.X R13, R4, UR7, R7, 0x2, P2 ;  /* 0x00000007040d7c11 */ /* 0x000fe200090f1407 */
[----:B---3--:R-:W-:Y:S01]  /*04e0*/  FMUL R23, R23, R6 ;  /* 0x0000000617177220 */ /* 0x008fe20000400000 */
[C-C-:B--2---:R-:W-:Y:S01]  /*04f0*/  IMAD.WIDE R6, R27.reuse, 0x4, R2.reuse ;  /* 0x000000041b067825 */ /* 0x144fe200078e0202 */
[C---:B------:R-:W-:Y:S02]  /*0500*/  ISETP.GT.AND P0, PT, R27.reuse, 0x57, PT ;  /* 0x000000571b00780c */ /* 0x040fe40003f04270 */
[----:B------:R-:W-:Y:S01]  /*0510*/  ISETP.GE.AND P3, PT, R27, 0x58, PT ;  /* 0x000000581b00780c */ /* 0x000fe20003f66270 */
[----:B------:R-:W-:Y:S01]  /*0520*/  IMAD.WIDE R2, R25, 0x4, R2 ;  /* 0x0000000419027825 */ /* 0x000fe200078e0202 */
[----:B------:R1:W2:Y:S03]  /*0530*/  LDG.E.EL R24, desc[UR4][R6.64] ;  /* 0x0000000406187981 */ /* 0x0002a6000c2e1900 */
[----:B0---4-:R-:W-:Y:S01]  /*0540*/  FMUL R0, R5, R10 ;  /* 0x0000000a05007220 */ /* 0x011fe20000400000 */
[--C-:B------:R-:W-:Y:S01]  /*0550*/  IMAD.WIDE R10, R27, 0x4, R8.reuse ;  /* 0x000000041b0a7825 */ /* 0x100fe200078e0208 */
[----:B------:R-:W3:Y:S03]  /*0560*/  LDG.E.EL R2, desc[UR4][R2.64] ;  /* 0x0000000402027981 */ /* 0x000ee6000c2e1900 */
[----:B------:R-:W-:-:S04]  /*0570*/  IMAD.WIDE R8, R25, 0x4, R8 ;  /* 0x0000000419087825 */ /* 0x000fc800078e0208 */
[----:B------:R-:W-:Y:S01]  /*0580*/  IMAD.WIDE R26, R27, 0x4, R28 ;  /* 0x000000041b1a7825 */ /* 0x000fe200078e021c */
[----:B------:R0:W4:Y:S01]  /*0590*/  LDG.E.EL R20, desc[UR4][R8.64] ;  /* 0x0000000408147981 */ /* 0x000122000c2e1900 */
[----:B------:R-:W-:Y:S02]  /*05a0*/  CS2R R4, SRZ ;  /* 0x0000000000047805 */ /* 0x000fe4000001ff00 */
[----:B-1----:R-:W-:Y:S01]  /*05b0*/  CS2R R6, SRZ ;  /* 0x0000000000067805 */ /* 0x002fe2000001ff00 */
[----:B------:R1:W2:Y:S04]  /*05c0*/  LDG.E.EL R3, desc[UR4][R10.64] ;  /* 0x000000040a037981 */ /* 0x0002a8000c2e1900 */
[----:B------:R5:W2:Y:S01]  /*05d0*/  LDG.E.EL R22, desc[UR4][R26.64] ;  /* 0x000000041a167981 */ /* 0x000aa2000c2e1900 */
[----:B0-----:R-:W-:-:S03]  /*05e0*/  CS2R R8, SRZ ;  /* 0x0000000000087805 */ /* 0x001fc6000001ff00 */
[----:B------:R0:W2:Y:S01]  /*05f0*/  @P0 LDG.E.128 R4, desc[UR4][R12.64+-0x2c000] ;  /* 0xfd4000040c040981 */ /* 0x0000a2000c1e1d00 */
[----:B-1----:R-:W-:Y:S01]  /*0600*/  CS2R R10, SRZ ;  /* 0x00000000000a7805 */ /* 0x002fe2000001ff00 */
[----:B-----5:R-:W-:-:S05]  /*0610*/  IMAD.WIDE R26, R14, 0x4, R16 ;  /* 0x000000040e1a7825 */ /* 0x020fca00078e0210 */
[----:B------:R1:W5:Y:S01]  /*0620*/  @!P3 LDG.E.128 R8, desc[UR4][R26.64] ;  /* 0x000000041a08b981 */ /* 0x000362000c1e1d00 */
[----:B------:R-:W-:Y:S01]  /*0630*/  ISETP.GE.AND P2, PT, R25, 0x58, PT ;  /* 0x000000581900780c */ /* 0x000fe20003f46270 */
[----:B------:R-:W-:Y:S01]  /*0640*/  IMAD.WIDE R16, R15, 0x4, R16 ;  /* 0x000000040f107825 */ /* 0x000fe200078e0210 */
[----:B------:R-:W-:Y:S02]  /*0650*/  ISETP.GT.AND P1, PT, R25, 0x57, PT ;  /* 0x000000571900780c */ /* 0x000fe40003f24270 */
[----:B0-----:R-:W-:Y:S02]  /*0660*/  CS2R R12, SRZ ;  /* 0x00000000000c7805 */ /* 0x001fe4000001ff00 */
[----:B------:R-:W-:Y:S02]  /*0670*/  CS2R R14, SRZ ;  /* 0x00000000000e7805 */ /* 0x000fe4000001ff00 */
[----:B-1----:R-:W-:-:S05]  /*0680*/  LEA R26, P4, R19, UR6, 0x2 ;  /* 0x00000006131a7c11 */ /* 0x002fca000f8810ff */
[----:B------:R0:W3:Y:S01]  /*0690*/  @!P2 LDG.E.128 R12, desc[UR4][R16.64] ;  /* 0x00000004100ca981 */ /* 0x0000e2000c1e1d00 */
[----:B------:R-:W-:Y:S02]  /*06a0*/  LEA.HI.X R27, R19, UR7, R18, 0x2, P4 ;  /* 0x00000007131b7c11 */ /* 0x000fe4000a0f1412 */
[----:B------:R-:W-:Y:S02]  /*06b0*/  CS2R R18, SRZ ;  /* 0x0000000000127805 */ /* 0x000fe4000001ff00 */
[----:B0-----:R-:W-:-:S06]  /*06c0*/  CS2R R16, SRZ ;  /* 0x0000000000107805 */ /* 0x001fcc000001ff00 */
[----:B------:R0:W3:Y:S01]  /*06d0*/  @P1 LDG.E.128 R16, desc[UR4][R26.64+-0x2c000] ;  /* 0xfd4000041a101981 */ /* 0x0000e2000c1e1d00 */
[----:B------:R-:W-:-:S05]  /*06e0*/  IMAD.WIDE R28, R25, 0x4, R28 ;  /* 0x00000004191c7825 */ /* 0x000fca00078e021c */
[----:B------:R1:W4:Y:S01]  /*06f0*/  LDG.E.EL R25, desc[UR4][R28.64] ;  /* 0x000000041c197981 */ /* 0x000322000c2e1900 */
[----:B--2---:R-:W-:Y:S02]  /*0700*/  SEL R4, R4, RZ, P0 ;  /* 0x000000ff04047207 */ /* 0x004fe40000000000 */
[----:B0-----:R-:W-:Y:S02]  /*0710*/  SEL R26, R7, RZ, P0 ;  /* 0x000000ff071a7207 */ /* 0x001fe40000000000 */
[----:B-----5:R-:W-:-:S04]  /*0720*/  SEL R8, R8, RZ, !P3 ;  /* 0x000000ff08087207 */ /* 0x020fc80005800000 */
[----:B------:R-:W-:Y:S02]  /*0730*/  SEL R4, R8, R4, !P3 ;  /* 0x0000000408047207 */ /* 0x000fe40005800000 */
[----:B------:R-:W-:Y:S02]  /*0740*/  SEL R8, R5, RZ, P0 ;  /* 0x000000ff05087207 */ /* 0x000fe40000000000 */
[----:B------:R-:W-:Y:S02]  /*0750*/  SEL R5, R9, RZ, !P3 ;  /* 0x000000ff09057207 */ /* 0x000fe40005800000 */
[----:B------:R-:W-:Y:S02]  /*0760*/  SEL R6, R6, RZ, P0 ;  /* 0x000000ff06067207 */ /* 0x000fe40000000000 */
[----:B------:R-:W-:Y:S02]  /*0770*/  SEL R7, R11, RZ, !P3 ;  /* 0x000000ff0b077207 */ /* 0x000fe40005800000 */
[----:B------:R-:W-:-:S02]  /*0780*/  SEL R9, R10, RZ, !P3 ;  /* 0x000000ff0a097207 */ /* 0x000fc40005800000 */
[----:B------:R-:W-:Y:S02]  /*0790*/  SEL R5, R5, R8, !P3 ;  /* 0x0000000805057207 */ /* 0x000fe40005800000 */
[----:B------:R-:W-:Y:S02]  /*07a0*/  SEL R7, R7, R26, !P3 ;  /* 0x0000001a07077207 */ /* 0x000fe40005800000 */
[----:B------:R-:W-:Y:S01]  /*07b0*/  SEL R6, R9, R6, !P3 ;  /* 0x0000000609067207 */ /* 0x000fe20005800000 */
[C---:B------:R-:W-:Y:S01]  /*07c0*/  FADD R10, -R24.reuse, R5 ;  /* 0x00000005180a7221 */ /* 0x040fe20000000100 */
[C---:B------:R-:W-:Y:S01]  /*07d0*/  FADD R8, -R24.reuse, R4 ;  /* 0x0000000418087221 */ /* 0x040fe20000000100 */
[C---:B-1----:R-:W-:Y:S02]  /*07e0*/  FADD R28, -R24.reuse, R7 ;  /* 0x00000007181c7221 */ /* 0x042fe40000000100 */
[----:B------:R-:W-:Y:S01]  /*07f0*/  FADD R26, -R24, R6 ;  /* 0x00000006181a7221 */ /* 0x000fe20000000100 */
[----:B------:R-:W-:-:S02]  /*0800*/  FMUL R24, R23, R10 ;  /* 0x0000000a17187220 */ /* 0x000fc40000400000 */
[----:B------:R-:W0:Y:S01]  /*0810*/  LDC.64 R10, c[0x0][0x240] ;  /* 0x00009000ff0a7b82 */ /* 0x000e220000000a00 */
[C---:B------:R-:W-:Y:S01]  /*0820*/  FMUL R29, R23.reuse, R28 ;  /* 0x0000001c171d7220 */ /* 0x040fe20000400000 */
[C---:B------:R-:W-:Y:S01]  /*0830*/  FMUL R27, R23.reuse, R26 ;  /* 0x0000001a171b7220 */ /* 0x040fe20000400000 */
[----:B------:R-:W-:Y:S01]  /*0840*/  FMUL R23, R23, R8 ;  /* 0x0000000817177220 */ /* 0x000fe20000400000 */
[----:B---3--:R-:W-:Y:S02]  /*0850*/  SEL R12, R12, RZ, !P2 ;  /* 0x000000ff0c0c7207 */ /* 0x008fe40005000000 */
[----:B------:R-:W-:Y:S02]  /*0860*/  SEL R13, R13, RZ, !P2 ;  /* 0x000000ff0d0d7207 */ /* 0x000fe40005000000 */
[----:B------:R-:W1:Y:S01]  /*0870*/  LDC.64 R8, c[0x0][0x248] ;  /* 0x00009200ff087b82 */ /* 0x000e620000000a00 */
[----:B------:R-:W-:Y:S02]  /*0880*/  SEL R14, R14, RZ, !P2 ;  /* 0x000000ff0e0e7207 */ /* 0x000fe40005000000 */
[----:B------:R-:W-:-:S02]  /*0890*/  @P2 SEL R12, R16, RZ, P1 ;  /* 0x000000ff100c2207 */ /* 0x000fc40000800000 */
[----:B------:R-:W-:Y:S02]  /*08a0*/  @P2 SEL R13, R17, RZ, P1 ;  /* 0x000000ff110d2207 */ /* 0x000fe40000800000 */
[----:B------:R-:W-:Y:S02]  /*08b0*/  SEL R15, R15, RZ, !P2 ;  /* 0x000000ff0f0f7207 */ /* 0x000fe40005000000 */
[----:B------:R-:W-:Y:S02]  /*08c0*/  @P2 SEL R14, R18, RZ, P1 ;  /* 0x000000ff120e2207 */ /* 0x000fe40000800000 */
[----:B------:R-:W-:Y:S01]  /*08d0*/  @P2 SEL R15, R19, RZ, P1 ;  /* 0x000000ff130f2207 */ /* 0x000fe20000800000 */
[C-C-:B------:R-:W-:Y:S01]  /*08e0*/  FFMA R24, R3.reuse, R24, R22.reuse ;  /* 0x0000001803187223 */ /* 0x140fe20000000016 */
[C-C-:B------:R-:W-:Y:S01]  /*08f0*/  FFMA R23, R3.reuse, R23, R22.reuse ;  /* 0x0000001703177223 */ /* 0x140fe20000000016 */
[C-C-:B------:R-:W-:Y:S01]  /*0900*/  FFMA R27, R3.reuse, R27, R22.reuse ;  /* 0x0000001b031b7223 */ /* 0x140fe20000000016 */
[----:B------:R-:W-:Y:S01]  /*0910*/  FFMA R29, R3, R29, R22 ;  /* 0x0000001d031d7223 */ /* 0x000fe20000000016 */
[C---:B------:R-:W-:Y:S01]  /*0920*/  FADD R17, -R2.reuse, R13 ;  /* 0x0000000d02117221 */ /* 0x040fe20000000100 */
[C---:B------:R-:W-:Y:S01]  /*0930*/  FADD R3, -R2.reuse, R12 ;  /* 0x0000000c02037221 */ /* 0x040fe20000000100 */
[C---:B------:R-:W-:Y:S01]  /*0940*/  FADD R19, -R2.reuse, R14 ;  /* 0x0000000e02137221 */ /* 0x040fe20000000100 */
[----:B------:R-:W-:Y:S01]  /*0950*/  FADD R2, -R2, R15 ;  /* 0x0000000f02027221 */ /* 0x000fe20000000100 */
[C---:B------:R-:W-:Y:S01]  /*0960*/  FMUL R17, R0.reuse, R17 ;  /* 0x0000001100117220 */ /* 0x040fe20000400000 */
[C---:B------:R-:W-:Y:S01]  /*0970*/  FMUL R16, R0.reuse, R3 ;  /* 0x0000000300107220 */ /* 0x040fe20000400000 */
[C---:B------:R-:W-:Y:S01]  /*0980*/  FMUL R18, R0.reuse, R19 ;  /* 0x0000001300127220 */ /* 0x040fe20000400000 */
[----:B------:R-:W-:Y:S01]  /*0990*/  FMUL R2, R0, R2 ;  /* 0x0000000200027220 */ /* 0x000fe20000400000 */
[C-C-:B----4-:R-:W-:Y:S01]  /*09a0*/  FFMA R0, R20.reuse, R17, R25.reuse ;  /* 0x0000001114007223 */ /* 0x150fe20000000019 */
[C-C-:B------:R-:W-:Y:S01]  /*09b0*/  FFMA R16, R20.reuse, R16, R25.reuse ;  /* 0x0000001014107223 */ /* 0x140fe20000000019 */
[C-C-:B------:R-:W-:Y:S01]  /*09c0*/  FFMA R18, R20.reuse, R18, R25.reuse ;  /* 0x0000001214127223 */ /* 0x140fe20000000019 */
[----:B------:R-:W-:Y:S01]  /*09d0*/  FFMA R19, R20, R2, R25 ;  /* 0x0000000214137223 */ /* 0x000fe20000000019 */
[----:B------:R-:W-:Y:S01]  /*09e0*/  FSETP.GEU.AND P6, PT, R29, RZ, PT ;  /* 0x000000ff1d00720b */ /* 0x000fe20003fce000 */
[----:B0-----:R-:W-:Y:S01]  /*09f0*/  IMAD.WIDE R2, R21, 0x4, R10 ;  /* 0x0000000415027825 */ /* 0x001fe200078e020a */
[----:B------:R-:W-:-:S02]  /*0a00*/  FSETP.GEU.AND P0, PT, R27, RZ, PT ;  /* 0x000000ff1b00720b */ /* 0x000fc40003f0e000 */
[----:B------:R-:W-:Y:S02]  /*0a10*/  SEL R11, R29, RZ, P6 ;  /* 0x000000ff1d0b7207 */ /* 0x000fe40003000000 */
[----:B------:R-:W-:Y:S02]  /*0a20*/  FSETP.GEU.AND P1, PT, R24, RZ, PT ;  /* 0x000000ff1800720b */ /* 0x000fe40003f2e000 */
[----:B------:R-:W-:Y:S02]  /*0a30*/  FSETP.GEU.AND P2, PT, R23, RZ, PT ;  /* 0x000000ff1700720b */ /* 0x000fe40003f4e000 */
[----:B------:R-:W-:Y:S02]  /*0a40*/  FSETP.GEU.AND P3, PT, R19, RZ, PT ;  /* 0x000000ff1300720b */ /* 0x000fe40003f6e000 */
[----:B------:R-:W-:Y:S02]  /*0a50*/  FSETP.GEU.AND P4, PT, R18, RZ, PT ;  /* 0x000000ff1200720b */ /* 0x000fe40003f8e000 */
[----:B------:R-:W-:-:S02]  /*0a60*/  FSETP.GEU.AND P5, PT, R0, RZ, PT ;  /* 0x000000ff0000720b */ /* 0x000fc40003fae000 */
[----:B------:R-:W-:Y:S01]  /*0a70*/  FSETP.GEU.AND P6, PT, R16, RZ, PT ;  /* 0x000000ff1000720b */ /* 0x000fe20003fce000 */
[----:B-1----:R-:W-:Y:S01]  /*0a80*/  IMAD.WIDE R20, R21, 0x4, R8 ;  /* 0x0000000415147825 */ /* 0x002fe200078e0208 */
[----:B------:R-:W-:Y:S02]  /*0a90*/  SEL R10, R27, RZ, P0 ;  /* 0x000000ff1b0a7207 */ /* 0x000fe40000000000 */
[----:B------:R-:W-:Y:S02]  /*0aa0*/  SEL R9, R24, RZ, P1 ;  /* 0x000000ff18097207 */ /* 0x000fe40000800000 */
[----:B------:R-:W-:Y:S02]  /*0ab0*/  SEL R8, R23, RZ, P2 ;  /* 0x000000ff17087207 */ /* 0x000fe40001000000 */
[----:B------:R-:W-:Y:S02]  /*0ac0*/  SEL R19, R19, RZ, P3 ;  /* 0x000000ff13137207 */ /* 0x000fe40001800000 */
[----:B------:R-:W-:-:S02]  /*0ad0*/  SEL R18, R18, RZ, P4 ;  /* 0x000000ff12127207 */ /* 0x000fc40002000000 */
[----:B------:R-:W-:Y:S02]  /*0ae0*/  SEL R17, R0, RZ, P5 ;  /* 0x000000ff00117207 */ /* 0x000fe40002800000 */
[----:B------:R-:W-:Y:S01]  /*0af0*/  SEL R16, R16, RZ, P6 ;  /* 0x000000ff10107207 */ /* 0x000fe20003000000 */
[----:B------:R-:W-:Y:S04]  /*0b00*/  STG.E.128 desc[UR4][R2.64], R4 ;  /* 0x0000000402007986 */ /* 0x000fe8000c101d04 */
[----:B------:R-:W-:Y:S04]  /*0b10*/  STG.E.128 desc[UR4][R2.64+0x800], R12 ;  /* 0x0008000c02007986 */ /* 0x000fe8000c101d04 */
[----:B------:R-:W-:Y:S04]  /*0b20*/  STG.E.128 desc[UR4][R20.64], R8 ;  /* 0x0000000814007986 */ /* 0x000fe8000c101d04 */
[----:B------:R-:W-:Y:S01]  /*0b30*/  STG.E.128 desc[UR4][R20.64+0x800], R16 ;  /* 0x0008001014007986 */ /* 0x000fe2000c101d04 */
[----:B------:R-:W-:Y:S05]  /*0b40*/  EXIT ;  /* 0x000000000000794d */ /* 0x000fea0003800000 */
.L_x_0:
[----:B------:R-:W-:-:S00]  /*0b50*/  BRA `(.L_x_0) ;  /* 0xfffffffc00fc7947 */ /* 0x000fc0000383ffff */
[----:B------:R-:W-:-:S00]  /*0b60*/  NOP ;  /* 0x0000000000007918 */ /* 0x000fc00000000000 */
        /* <DEDUP_REMOVED lines=9> */
.L_x_1:


//--------------------- .nv.global.init           --------------------------
	.section	.nv.global.init,"aw",@progbits
.nv.global.init:
	.type		_$_str,@object
	.size		_$_str,(_$_str_$_2 - _$_str)
_$_str:
        /*0000*/ 	.byte	0x5f, 0x5f, 0x43, 0x55, 0x44, 0x41, 0x5f, 0x46, 0x54, 0x5a, 0x00
	.type		_$_str_$_2,@object
	.size		_$_str_$_2,(.L_1 - _$_str_$_2)
_$_str_$_2:
        /*000b*/ 	.byte	0x5f, 0x5f, 0x43, 0x55, 0x44, 0x41, 0x5f, 0x50, 0x52, 0x45, 0x43, 0x5f, 0x53, 0x51, 0x52, 0x54
        /*001b*/ 	.byte	0x00
.L_1:


//--------------------- .nv.constant0.triton_poi_fused__native_batch_norm_legit_no_training_cat_relu_19 --------------------------
	.section	.nv.constant0.triton_poi_fused__native_batch_norm_legit_no_training_cat_relu_19,"a",@progbits
	.sectionflags	@""
	.align	4
.nv.constant0.triton_poi_fused__native_batch_norm_legit_no_training_cat_relu_19:
	.zero		596
